//
// Generated by NVIDIA NVVM Compiler
//
// Compiler Build ID: CL-36424714
// Cuda compilation tools, release 13.0, V13.0.88
// Based on NVVM 20.0.0
//

.version 9.0
.target sm_100
.address_size 64

	// .globl	_Z14SAXPYgpuKernelPfS_f

.visible .entry _Z14SAXPYgpuKernelPfS_f(
	.param .u64 .ptr .align 1 _Z14SAXPYgpuKernelPfS_f_param_0,
	.param .u64 .ptr .align 1 _Z14SAXPYgpuKernelPfS_f_param_1,
	.param .f32 _Z14SAXPYgpuKernelPfS_f_param_2
)
{
	.reg .b32 	%r<5>;
	.reg .b32 	%f<5>;
	.reg .b64 	%rd<8>;

	ld.param.u64 	%rd1, [_Z14SAXPYgpuKernelPfS_f_param_0];
	ld.param.u64 	%rd2, [_Z14SAXPYgpuKernelPfS_f_param_1];
	ld.param.f32 	%f1, [_Z14SAXPYgpuKernelPfS_f_param_2];
	cvta.to.global.u64 	%rd3, %rd2;
	cvta.to.global.u64 	%rd4, %rd1;
	mov.u32 	%r1, %ctaid.x;
	mov.u32 	%r2, %ntid.x;
	mov.u32 	%r3, %tid.x;
	mad.lo.s32 	%r4, %r1, %r2, %r3;
	mul.wide.u32 	%rd5, %r4, 4;
	add.s64 	%rd6, %rd4, %rd5;
	ld.global.f32 	%f2, [%rd6];
	add.s64 	%rd7, %rd3, %rd5;
	ld.global.f32 	%f3, [%rd7];
	fma.rn.f32 	%f4, %f1, %f2, %f3;
	st.global.f32 	[%rd7], %f4;
	ret;

}


// ===== COMPILED SASS (sm_100) =====

	.target	sm_100

	.elftype	@"ET_EXEC"


//--------------------- .note.nv.tkinfo           --------------------------
	.section	.note.nv.tkinfo,"",@"SHT_NOTE"
	.sectionflags	@"SHF_NOTE_NV_TKINFO"
	.tkinfo
        /*0018*/ 	.word	0x00000002
        /*0030*/ 	.string	""
        /*0030*/ 	.string	"ptxas"
        /*0030*/ 	.string	"Cuda compilation tools, release 13.0, V13.0.88"
        /*0030*/ 	.string	"Build cuda_13.0.r13.0/compiler.36424714_0"
        /*0030*/ 	.string	"-arch sm_100 -m 64 "



//--------------------- .note.nv.cuinfo           --------------------------
	.section	.note.nv.cuinfo,"",@"SHT_NOTE"
	.sectionflags	@"SHF_NOTE_NV_CUINFO"
        /*0018*/ 	.short	0x0002
        /*001a*/ 	.short	0x0064
        /*001c*/ 	.short	0x0082
	.zero		2


//--------------------- .nv.info                  --------------------------
	.section	.nv.info,"",@"SHT_CUDA_INFO"
	.align	4


	//----- nvinfo : EIATTR_REGCOUNT
	.align		4
        /*0000*/ 	.byte	0x04, 0x2f
        /*0002*/ 	.short	(.L_1 - .L_0)
	.align		4
.L_0:
        /*0004*/ 	.word	index@(_Z14SAXPYgpuKernelPfS_f)
        /*0008*/ 	.word	0x0000000a


	//----- nvinfo : EIATTR_FRAME_SIZE
	.align		4
.L_1:
        /*000c*/ 	.byte	0x04, 0x11
        /*000e*/ 	.short	(.L_3 - .L_2)
	.align		4
.L_2:
        /*0010*/ 	.word	index@(_Z14SAXPYgpuKernelPfS_f)
        /*0014*/ 	.word	0x00000000


	//----- nvinfo : EIATTR_MIN_STACK_SIZE
	.align		4
.L_3:
        /*0018*/ 	.byte	0x04, 0x12
        /*001a*/ 	.short	(.L_5 - .L_4)
	.align		4
.L_4:
        /*001c*/ 	.word	index@(_Z14SAXPYgpuKernelPfS_f)
        /*0020*/ 	.word	0x00000000
.L_5:


//--------------------- .nv.compat                --------------------------
	.section	.nv.compat,"",@"SHT_CUDA_COMPAT_INFO"
	.align	4
        /*0000*/ 	.byte	0x02, 0x09, 0x00, 0x00, 0x02, 0x02, 0x01, 0x00, 0x02, 0x05, 0x05, 0x00, 0x03, 0x07, 0x01, 0x01
        /*0010*/ 	.byte	0x02, 0x03, 0x00, 0x00, 0x02, 0x06, 0x01, 0x00, 0x04, 0x0b, 0x08, 0x00, 0x09, 0x00, 0x00, 0x00
        /*0020*/ 	.byte	0x00, 0x00, 0x00, 0x00


//--------------------- .nv.info._Z14SAXPYgpuKernelPfS_f --------------------------
	.section	.nv.info._Z14SAXPYgpuKernelPfS_f,"",@"SHT_CUDA_INFO"
	.sectionflags	@""
	.align	4


	//----- nvinfo : EIATTR_CUDA_API_VERSION
	.align		4
        /*0000*/ 	.byte	0x04, 0x37
        /*0002*/ 	.short	(.L_7 - .L_6)
.L_6:
        /*0004*/ 	.word	0x00000082


	//----- nvinfo : EIATTR_KPARAM_INFO
	.align		4
.L_7:
        /*0008*/ 	.byte	0x04, 0x17
        /*000a*/ 	.short	(.L_9 - .L_8)
.L_8:
        /*000c*/ 	.word	0x00000000
        /*0010*/ 	.short	0x0002
        /*0012*/ 	.short	0x0010
        /*0014*/ 	.byte	0x00, 0xf0, 0x11, 0x00


	//----- nvinfo : EIATTR_KPARAM_INFO
	.align		4
.L_9:
        /*0018*/ 	.byte	0x04, 0x17
        /*001a*/ 	.short	(.L_11 - .L_10)
.L_10:
        /*001c*/ 	.word	0x00000000
        /*0020*/ 	.short	0x0001
        /*0022*/ 	.short	0x0008
        /*0024*/ 	.byte	0x00, 0xf5, 0x21, 0x00


	//----- nvinfo : EIATTR_KPARAM_INFO
	.align		4
.L_11:
        /*0028*/ 	.byte	0x04, 0x17
        /*002a*/ 	.short	(.L_13 - .L_12)
.L_12:
        /*002c*/ 	.word	0x00000000
        /*0030*/ 	.short	0x0000
        /*0032*/ 	.short	0x0000
        /*0034*/ 	.byte	0x00, 0xf5, 0x21, 0x00


	//----- nvinfo : EIATTR_SPARSE_MMA_MASK
	.align		4
.L_13:
        /*0038*/ 	.byte	0x03, 0x50
        /*003a*/ 	.short	0x0000


	//----- nvinfo : EIATTR_MAXREG_COUNT
	.align		4
        /*003c*/ 	.byte	0x03, 0x1b
        /*003e*/ 	.short	0x00ff


	//----- nvinfo : EIATTR_MERCURY_ISA_VERSION
	.align		4
        /*0040*/ 	.byte	0x03, 0x5f
        /*0042*/ 	.short	0x0101


	//----- nvinfo : EIATTR_VRC_CTA_INIT_COUNT
	.align		4
        /*0044*/ 	.byte	0x02, 0x4a
	.zero		1
	.zero		1


	//----- nvinfo : EIATTR_EXIT_INSTR_OFFSETS
	.align		4
        /*0048*/ 	.byte	0x04, 0x1c
        /*004a*/ 	.short	(.L_15 - .L_14)


	//   ....[0]....
.L_14:
        /*004c*/ 	.word	0x000000f0


	//----- nvinfo : EIATTR_CBANK_PARAM_SIZE
	.align		4
.L_15:
        /*0050*/ 	.byte	0x03, 0x19
        /*0052*/ 	.short	0x0014


	//----- nvinfo : EIATTR_PARAM_CBANK
	.align		4
        /*0054*/ 	.byte	0x04, 0x0a
        /*0056*/ 	.short	(.L_17 - .L_16)
	.align		4
.L_16:
        /*0058*/ 	.word	index@(.nv.constant0._Z14SAXPYgpuKernelPfS_f)
        /*005c*/ 	.short	0x0380
        /*005e*/ 	.short	0x0014


	//----- nvinfo : EIATTR_SW_WAR
	.align		4
.L_17:
        /*0060*/ 	.byte	0x04, 0x36
        /*0062*/ 	.short	(.L_19 - .L_18)
.L_18:
        /*0064*/ 	.word	0x00000008
.L_19:


//--------------------- .nv.callgraph             --------------------------
	.section	.nv.callgraph,"",@"SHT_CUDA_CALLGRAPH"
	.align	4
	.sectionentsize	8
	.align		4
        /*0000*/ 	.word	0x00000000
	.align		4
        /*0004*/ 	.word	0xffffffff
	.align		4
        /*0008*/ 	.word	0x00000000
	.align		4
        /*000c*/ 	.word	0xfffffffe
	.align		4
        /*0010*/ 	.word	0x00000000
	.align		4
        /*0014*/ 	.word	0xfffffffd
	.align		4
        /*0018*/ 	.word	0x00000000
	.align		4
        /*001c*/ 	.word	0xfffffffc


//--------------------- .text._Z14SAXPYgpuKernelPfS_f --------------------------
	.section	.text._Z14SAXPYgpuKernelPfS_f,"ax",@progbits
	.align	128
        .global         _Z14SAXPYgpuKernelPfS_f
        .type           _Z14SAXPYgpuKernelPfS_f,@function
        .size           _Z14SAXPYgpuKernelPfS_f,(.L_x_1 - _Z14SAXPYgpuKernelPfS_f)
        .other          _Z14SAXPYgpuKernelPfS_f,@"STO_CUDA_ENTRY STV_DEFAULT"
_Z14SAXPYgpuKernelPfS_f:
.text._Z14SAXPYgpuKernelPfS_f:
[----:B------:R-:W-:Y:S01]  /*0000*/  LDC R1, c[0x0][0x37c] ;  /* 0x0000df00ff017b82 */ /* 0x000fe20000000800 */
[----:B------:R-:W0:Y:S07]  /*0010*/  S2R R0, SR_TID.X ;  /* 0x0000000000007919 */ /* 0x000e2e0000002100 */
[----:B------:R-:W0:Y:S01]  /*0020*/  S2UR UR6, SR_CTAID.X ;  /* 0x00000000000679c3 */ /* 0x000e220000002500 */
[----:B------:R-:W1:Y:S07]  /*0030*/  LDCU.64 UR4, c[0x0][0x358] ;  /* 0x00006b00ff0477ac */ /* 0x000e6e0008000a00 */
[----:B------:R-:W0:Y:S08]  /*0040*/  LDC R7, c[0x0][0x360] ;  /* 0x0000d800ff077b82 */ /* 0x000e300000000800 */
[----:B------:R-:W2:Y:S08]  /*0050*/  LDC.64 R2, c[0x0][0x380] ;  /* 0x0000e000ff027b82 */ /* 0x000eb00000000a00 */
[----:B------:R-:W3:Y:S01]  /*0060*/  LDC.64 R4, c[0x0][0x388] ;  /* 0x0000e200ff047b82 */ /* 0x000ee20000000a00 */
[----:B0-----:R-:W-:Y:S01]  /*0070*/  IMAD R7, R7, UR6, R0 ;  /* 0x0000000607077c24 */ /* 0x001fe2000f8e0200 */
[----:B------:R-:W0:Y:S03]  /*0080*/  LDCU UR6, c[0x0][0x390] ;  /* 0x00007200ff0677ac */ /* 0x000e260008000800 */
[----:B--2---:R-:W-:-:S06]  /*0090*/  IMAD.WIDE.U32 R2, R7, 0x4, R2 ;  /* 0x0000000407027825 */ /* 0x004fcc00078e0002 */
[----:B-1----:R-:W0:Y:S01]  /*00a0*/  LDG.E R2, desc[UR4][R2.64] ;  /* 0x0000000402027981 */ /* 0x002e22000c1e1900 */
[----:B---3--:R-:W-:-:S05]  /*00b0*/  IMAD.WIDE.U32 R4, R7, 0x4, R4 ;  /* 0x0000000407047825 */ /* 0x008fca00078e0004 */
[----:B------:R-:W0:Y:S02]  /*00c0*/  LDG.E R7, desc[UR4][R4.64] ;  /* 0x0000000404077981 */ /* 0x000e24000c1e1900 */
[----:B0-----:R-:W-:-:S05]  /*00d0*/  FFMA R7, R2, UR6, R7 ;  /* 0x0000000602077c23 */ /* 0x001fca0008000007 */
[----:B------:R-:W-:Y:S01]  /*00e0*/  STG.E desc[UR4][R4.64], R7 ;  /* 0x0000000704007986 */ /* 0x000fe2000c101904 */
[----:B------:R-:W-:Y:S05]  /*00f0*/  EXIT ;  /* 0x000000000000794d */ /* 0x000fea0003800000 */
.L_x_0:
[----:B------:R-:W-:-:S00]  /*0100*/  BRA `(.L_x_0) ;  /* 0xfffffffc00fc7947 */ /* 0x000fc0000383ffff */
[----:B------:R-:W-:-:S00]  /*0110*/  NOP ;  /* 0x0000000000007918 */ /* 0x000fc00000000000 */
        /* <DEDUP_REMOVED lines=14> */
.L_x_1:


//--------------------- .nv.shared.reserved.0     --------------------------
	.section	.nv.shared.reserved.0,"aw",@nobits
	.weak		__nv_reservedSMEM_offset_0_alias
	.size		__nv_reservedSMEM_offset_0_alias, 0, 64
	.other		__nv_reservedSMEM_offset_0_alias,@"STO_CUDA_RESERVED_SHARED STV_DEFAULT"
__nv_reservedSMEM_offset_0_alias:
	.zero		0
	.zero		64


//--------------------- .nv.constant0._Z14SAXPYgpuKernelPfS_f --------------------------
	.section	.nv.constant0._Z14SAXPYgpuKernelPfS_f,"a",@progbits
	.sectionflags	@""
	.align	4
.nv.constant0._Z14SAXPYgpuKernelPfS_f:
	.zero		916


//--------------------- SYMBOLS --------------------------

	.type		.nv.reservedSmem.offset0,@object
	.size		.nv.reservedSmem.offset0,0x4
